	.headerflags	@"EF_CUDA_TEXMODE_UNIFIED EF_CUDA_64BIT_ADDRESS EF_CUDA_ACCELERATORS EF_CUDA_SM90 EF_CUDA_VIRTUAL_SM(EF_CUDA_SM90)"
	.elftype	@"ET_EXEC"


//--------------------- .nv.info                  --------------------------
	.section	.nv.info,"",@"SHT_CUDA_INFO"
	.align	4


	//----- nvinfo : EIATTR_REGCOUNT
	.align		4
        /*0000*/ 	.byte	0x04, 0x2f
        /*0002*/ 	.short	(.L_2 - .L_1)
	.align		4
.L_1:
        /*0004*/ 	.word	index@(triton_poi_fused_native_layer_norm_9)
        /*0008*/ 	.word	0x00000010


	//----- nvinfo : EIATTR_MIN_STACK_SIZE
	.align		4
.L_2:
        /*000c*/ 	.byte	0x04, 0x12
        /*000e*/ 	.short	(.L_4 - .L_3)
	.align		4
.L_3:
        /*0010*/ 	.word	index@(triton_poi_fused_native_layer_norm_9)
        /*0014*/ 	.word	0x00000000


	//----- nvinfo : EIATTR_FRAME_SIZE
	.align		4
.L_4:
        /*0018*/ 	.byte	0x04, 0x11
        /*001a*/ 	.short	(.L_6 - .L_5)
	.align		4
.L_5:
        /*001c*/ 	.word	index@(triton_poi_fused_native_layer_norm_9)
        /*0020*/ 	.word	0x00000000


	//----- nvinfo : EIATTR_MIN_STACK_SIZE
	.align		4
.L_6:
        /*0024*/ 	.byte	0x04, 0x12
        /*0026*/ 	.short	(.L_8 - .L_7)
	.align		4
.L_7:
        /*0028*/ 	.word	index@(triton_poi_fused_native_layer_norm_9)
        /*002c*/ 	.word	0x00000000
.L_8:


//--------------------- .nv.info.triton_poi_fused_native_layer_norm_9 --------------------------
	.section	.nv.info.triton_poi_fused_native_layer_norm_9,"",@"SHT_CUDA_INFO"
	.sectionflags	@""
	.align	4


	//----- nvinfo : EIATTR_CUDA_API_VERSION
	.align		4
        /*0000*/ 	.byte	0x04, 0x37
        /*0002*/ 	.short	(.L_10 - .L_9)
.L_9:
        /*0004*/ 	.word	0x0000007c


	//----- nvinfo : EIATTR_KPARAM_INFO
	.align		4
.L_10:
        /*0008*/ 	.byte	0x04, 0x17
        /*000a*/ 	.short	(.L_12 - .L_11)
.L_11:
        /*000c*/ 	.word	0x00000000
        /*0010*/ 	.short	0x0003
        /*0012*/ 	.short	0x0018
        /*0014*/ 	.byte	0x00, 0xf0, 0x11, 0x00


	//----- nvinfo : EIATTR_KPARAM_INFO
	.align		4
.L_12:
        /*0018*/ 	.byte	0x04, 0x17
        /*001a*/ 	.short	(.L_14 - .L_13)
.L_13:
        /*001c*/ 	.word	0x00000000
        /*0020*/ 	.short	0x0002
        /*0022*/ 	.short	0x0010
        /*0024*/ 	.byte	0x00, 0xf4, 0x21, 0x00


	//----- nvinfo : EIATTR_KPARAM_INFO
	.align		4
.L_14:
        /*0028*/ 	.byte	0x04, 0x17
        /*002a*/ 	.short	(.L_16 - .L_15)
.L_15:
        /*002c*/ 	.word	0x00000000
        /*0030*/ 	.short	0x0001
        /*0032*/ 	.short	0x0008
        /*0034*/ 	.byte	0x00, 0xf4, 0x21, 0x00


	//----- nvinfo : EIATTR_KPARAM_INFO
	.align		4
.L_16:
        /*0038*/ 	.byte	0x04, 0x17
        /*003a*/ 	.short	(.L_18 - .L_17)
.L_17:
        /*003c*/ 	.word	0x00000000
        /*0040*/ 	.short	0x0000
        /*0042*/ 	.short	0x0000
        /*0044*/ 	.byte	0x00, 0xf4, 0x21, 0x00


	//----- nvinfo : EIATTR_SPARSE_MMA_MASK
	.align		4
.L_18:
        /*0048*/ 	.byte	0x03, 0x50
        /*004a*/ 	.short	0x0000


	//----- nvinfo : EIATTR_MAXREG_COUNT
	.align		4
        /*004c*/ 	.byte	0x03, 0x1b
        /*004e*/ 	.short	0x00ff


	//----- nvinfo : EIATTR_EXIT_INSTR_OFFSETS
	.align		4
        /*0050*/ 	.byte	0x04, 0x1c
        /*0052*/ 	.short	(.L_20 - .L_19)


	//   ....[0]....
.L_19:
        /*0054*/ 	.word	0x00000250


	//   ....[1]....
        /*0058*/ 	.word	0x00000290


	//----- nvinfo : EIATTR_REQNTID
	.align		4
.L_20:
        /*005c*/ 	.byte	0x04, 0x10
        /*005e*/ 	.short	(.L_22 - .L_21)
.L_21:
        /*0060*/ 	.word	0x00000020
        /*0064*/ 	.word	0x00000001
        /*0068*/ 	.word	0x00000001


	//----- nvinfo : EIATTR_CBANK_PARAM_SIZE
	.align		4
.L_22:
        /*006c*/ 	.byte	0x03, 0x19
        /*006e*/ 	.short	0x001c


	//----- nvinfo : EIATTR_PARAM_CBANK
	.align		4
        /*0070*/ 	.byte	0x04, 0x0a
        /*0072*/ 	.short	(.L_24 - .L_23)
	.align		4
.L_23:
        /*0074*/ 	.word	index@(.nv.constant0.triton_poi_fused_native_layer_norm_9)
        /*0078*/ 	.short	0x0210
        /*007a*/ 	.short	0x001c


	//----- nvinfo : EIATTR_SW_WAR
	.align		4
.L_24:
        /*007c*/ 	.byte	0x04, 0x36
        /*007e*/ 	.short	(.L_26 - .L_25)
.L_25:
        /*0080*/ 	.word	0x00000008
.L_26:


//--------------------- .nv.callgraph             --------------------------
	.section	.nv.callgraph,"",@"SHT_CUDA_CALLGRAPH"
	.align	4
	.sectionentsize	8
	.align		4
        /*0000*/ 	.word	0x00000000
	.align		4
        /*0004*/ 	.word	0xffffffff
	.align		4
        /*0008*/ 	.word	0x00000000
	.align		4
        /*000c*/ 	.word	0xfffffffe
	.align		4
        /*0010*/ 	.word	0x00000000
	.align		4
        /*0014*/ 	.word	0xfffffffd
	.align		4
        /*0018*/ 	.word	0x00000000
	.align		4
        /*001c*/ 	.word	0xfffffffc


//--------------------- .nv.constant4             --------------------------
	.section	.nv.constant4,"a",@progbits
	.align	8
	.align		8
.nv.constant4:
        /*0000*/ 	.dword	_$_str


//--------------------- .text.triton_poi_fused_native_layer_norm_9 --------------------------
	.section	.text.triton_poi_fused_native_layer_norm_9,"ax",@progbits
	.align	128
        .global         triton_poi_fused_native_layer_norm_9
        .type           triton_poi_fused_native_layer_norm_9,@function
        .size           triton_poi_fused_native_layer_norm_9,(.L_x_1 - triton_poi_fused_native_layer_norm_9)
        .other          triton_poi_fused_native_layer_norm_9,@"STO_CUDA_ENTRY STV_DEFAULT"
triton_poi_fused_native_layer_norm_9:
.text.triton_poi_fused_native_layer_norm_9:
[----:B------:R-:W0:Y:S02]  /*0000*/  LDC R1, c[0x0][0x28] ;  /* 0x00000a00ff017b82 */ /* 0x000e240000000800 */
[----:B------:R-:W1:Y:S01]  /*0010*/  S2R R10, SR_TID.X ;  /* 0x00000000000a7919 */ /* 0x000e620000002100 */
[----:B------:R-:W2:Y:S01]  /*0020*/  LDC.64 R2, c[0x0][0x210] ;  /* 0x00008400ff027b82 */ /* 0x000ea20000000a00 */
[----:B------:R-:W-:Y:S01]  /*0030*/  CS2R R6, SRZ ;  /* 0x0000000000067805 */ /* 0x000fe2000001ff00 */
[----:B------:R-:W-:Y:S01]  /*0040*/  ULDC.64 UR4, c[0x0][0x208] ;  /* 0x0000820000047ab9 */ /* 0x000fe20000000a00 */
[----:B------:R-:W3:Y:S01]  /*0050*/  S2R R9, SR_CTAID.X ;  /* 0x0000000000097919 */ /* 0x000ee20000002500 */
[----:B------:R-:W-:Y:S02]  /*0060*/  MOV R8, RZ ;  /* 0x000000ff00087202 */ /* 0x000fe40000000f00 */
[----:B-1----:R-:W-:-:S04]  /*0070*/  LOP3.LUT R0, R10, 0xf, RZ, 0xc0, !PT ;  /* 0x0000000f0a007812 */ /* 0x002fc800078ec0ff */
[----:B---3--:R-:W-:Y:S01]  /*0080*/  LEA R9, R9, R0, 0x4 ;  /* 0x0000000009097211 */ /* 0x008fe200078e20ff */
[----:B------:R-:W-:-:S03]  /*0090*/  HFMA2.MMA R0, -RZ, RZ, 0, 0 ;  /* 0x00000000ff007435 */ /* 0x000fc600000001ff */
[C---:B------:R-:W-:Y:S02]  /*00a0*/  ISETP.GE.AND P0, PT, R9.reuse, 0x10, PT ;  /* 0x000000100900780c */ /* 0x040fe40003f06270 */
[----:B------:R-:W-:-:S05]  /*00b0*/  SHF.L.U32 R5, R9, 0x2, RZ ;  /* 0x0000000209057819 */ /* 0x000fca00000006ff */
[----:B--2---:R-:W-:-:S06]  /*00c0*/  IMAD.WIDE R2, R5, 0x4, R2 ;  /* 0x0000000405027825 */ /* 0x004fcc00078e0202 */
[----:B------:R-:W2:Y:S04]  /*00d0*/  @!P0 LDG.E.EL R0, desc[UR4][R2.64] ;  /* 0x0000000402008981 */ /* 0x000ea8000c2e1900 */
[----:B------:R-:W2:Y:S04]  /*00e0*/  @!P0 LDG.E.EL R7, desc[UR4][R2.64+0x4] ;  /* 0x0000040402078981 */ /* 0x000ea8000c2e1900 */
[----:B------:R-:W3:Y:S04]  /*00f0*/  @!P0 LDG.E.EL R6, desc[UR4][R2.64+0x8] ;  /* 0x0000080402068981 */ /* 0x000ee8000c2e1900 */
[----:B------:R-:W4:Y:S01]  /*0100*/  @!P0 LDG.E.EL R8, desc[UR4][R2.64+0xc] ;  /* 0x00000c0402088981 */ /* 0x000f22000c2e1900 */
[----:B------:R-:W-:-:S04]  /*0110*/  LOP3.LUT P0, RZ, R10, 0x10, RZ, 0xc0, !PT ;  /* 0x000000100aff7812 */ /* 0x000fc8000780c0ff */
[----:B------:R-:W-:Y:S01]  /*0120*/  ISETP.LT.AND P0, PT, R9, 0x10, !P0 ;  /* 0x000000100900780c */ /* 0x000fe20004701270 */
[----:B--2---:R-:W-:-:S04]  /*0130*/  FADD R5, R7, R0 ;  /* 0x0000000007057221 */ /* 0x004fc80000000000 */
[----:B---3--:R-:W-:Y:S02]  /*0140*/  FADD R11, R5, R6 ;  /* 0x00000006050b7221 */ /* 0x008fe40000000000 */
[----:B------:R-:W1:Y:S02]  /*0150*/  LDC.64 R4, c[0x0][0x218] ;  /* 0x00008600ff047b82 */ /* 0x000e640000000a00 */
[----:B----4-:R-:W-:-:S04]  /*0160*/  FADD R11, R11, R8 ;  /* 0x000000080b0b7221 */ /* 0x010fc80000000000 */
[----:B------:R-:W-:-:S04]  /*0170*/  FMUL R13, R11, 0.25 ;  /* 0x3e8000000b0d7820 */ /* 0x000fc80000400000 */
[C---:B------:R-:W-:Y:S01]  /*0180*/  FADD R7, -R13.reuse, R7 ;  /* 0x000000070d077221 */ /* 0x040fe20000000100 */
[C---:B------:R-:W-:Y:S01]  /*0190*/  FADD R0, -R13.reuse, R0 ;  /* 0x000000000d007221 */ /* 0x040fe20000000100 */
[C---:B------:R-:W-:Y:S01]  /*01a0*/  FADD R6, -R13.reuse, R6 ;  /* 0x000000060d067221 */ /* 0x040fe20000000100 */
[----:B------:R-:W-:Y:S01]  /*01b0*/  FADD R11, -R13, R8 ;  /* 0x000000080d0b7221 */ /* 0x000fe20000000100 */
[----:B------:R-:W-:-:S04]  /*01c0*/  FMUL R7, R7, R7 ;  /* 0x0000000707077220 */ /* 0x000fc80000400000 */
[----:B------:R-:W-:-:S04]  /*01d0*/  FFMA R7, R0, R0, R7 ;  /* 0x0000000000077223 */ /* 0x000fc80000000007 */
[----:B------:R-:W-:Y:S02]  /*01e0*/  FFMA R0, R6, R6, R7 ;  /* 0x0000000606007223 */ /* 0x000fe40000000007 */
[----:B------:R-:W2:Y:S01]  /*01f0*/  LDC.64 R6, c[0x0][0x220] ;  /* 0x00008800ff067b82 */ /* 0x000ea20000000a00 */
[----:B-1----:R-:W-:Y:S01]  /*0200*/  IMAD.WIDE R2, R9, 0x4, R4 ;  /* 0x0000000409027825 */ /* 0x002fe200078e0204 */
[----:B------:R-:W-:-:S03]  /*0210*/  HFMA2.MMA R5, -RZ, RZ, 1.625, 0 ;  /* 0x3e800000ff057435 */ /* 0x000fc600000001ff */
[----:B------:R-:W-:Y:S01]  /*0220*/  FFMA R0, R11, R11, R0 ;  /* 0x0000000b0b007223 */ /* 0x000fe20000000000 */
[----:B------:R1:W-:Y:S06]  /*0230*/  @P0 STG.E desc[UR4][R2.64], R13 ;  /* 0x0000000d02000986 */ /* 0x0003ec000c101904 */
[----:B------:R-:W-:Y:S01]  /*0240*/  FFMA R0, R0, R5, 9.9999999747524270788e-07 ;  /* 0x358637bd00007423 */ /* 0x000fe20000000005 */
[----:B------:R-:W-:Y:S06]  /*0250*/  @!P0 EXIT ;  /* 0x000000000000894d */ /* 0x000fec0003800000 */
[----:B------:R-:W0:Y:S01]  /*0260*/  MUFU.RSQ R5, R0 ;  /* 0x0000000000057308 */ /* 0x000e220000001400 */
[----:B-12---:R-:W-:-:S05]  /*0270*/  IMAD.WIDE R2, R9, 0x4, R6 ;  /* 0x0000000409027825 */ /* 0x006fca00078e0206 */
[----:B0-----:R-:W-:Y:S01]  /*0280*/  STG.E desc[UR4][R2.64], R5 ;  /* 0x0000000502007986 */ /* 0x001fe2000c101904 */
[----:B------:R-:W-:Y:S05]  /*0290*/  EXIT ;  /* 0x000000000000794d */ /* 0x000fea0003800000 */
.L_x_0:
[----:B------:R-:W-:-:S00]  /*02a0*/  BRA `(.L_x_0) ;  /* 0xfffffffc00fc7947 */ /* 0x000fc0000383ffff */
[----:B------:R-:W-:-:S00]  /*02b0*/  NOP ;  /* 0x0000000000007918 */ /* 0x000fc00000000000 */
        /* <DEDUP_REMOVED lines=12> */
.L_x_1:


//--------------------- .nv.global.init           --------------------------
	.section	.nv.global.init,"aw",@progbits
.nv.global.init:
	.type		_$_str,@object
	.size		_$_str,(.L_0 - _$_str)
_$_str:
        /*0000*/ 	.byte	0x5f, 0x5f, 0x43, 0x55, 0x44, 0x41, 0x5f, 0x46, 0x54, 0x5a, 0x00
.L_0:


//--------------------- .nv.constant0.triton_poi_fused_native_layer_norm_9 --------------------------
	.section	.nv.constant0.triton_poi_fused_native_layer_norm_9,"a",@progbits
	.sectionflags	@""
	.align	4
.nv.constant0.triton_poi_fused_native_layer_norm_9:
	.zero		556
